//
// Generated by NVIDIA NVVM Compiler
//
// Compiler Build ID: CL-36424714
// Cuda compilation tools, release 13.0, V13.0.88
// Based on NVVM 20.0.0
//

.version 9.0
.target sm_100
.address_size 64

	// .globl	_Z7kernel1PKfPf
// _ZZ7kernel2PKfPfE4tile has been demoted

.visible .entry _Z7kernel1PKfPf(
	.param .u64 .ptr .align 1 _Z7kernel1PKfPf_param_0,
	.param .u64 .ptr .align 1 _Z7kernel1PKfPf_param_1
)
{
	.reg .pred 	%p<8>;
	.reg .b32 	%r<46>;
	.reg .b32 	%f<13>;
	.reg .b64 	%rd<33>;
	.reg .b64 	%fd<3>;

	ld.param.u64 	%rd10, [_Z7kernel1PKfPf_param_0];
	ld.param.u64 	%rd11, [_Z7kernel1PKfPf_param_1];
	cvta.to.global.u64 	%rd1, %rd11;
	cvta.to.global.u64 	%rd2, %rd10;
	mov.u32 	%r1, %ntid.y;
	mov.u32 	%r19, %ctaid.x;
	shl.b32 	%r20, %r19, 4;
	mov.u32 	%r21, %tid.x;
	add.s32 	%r22, %r20, %r21;
	mov.u32 	%r23, %ctaid.y;
	shl.b32 	%r24, %r23, 4;
	mov.u32 	%r25, %tid.y;
	add.s32 	%r2, %r24, %r25;
	mov.u32 	%r26, %ctaid.z;
	mov.u32 	%r27, %ntid.z;
	mov.u32 	%r28, %tid.z;
	mad.lo.s32 	%r29, %r26, %r27, %r28;
	add.s32 	%r30, %r22, -1;
	add.s32 	%r3, %r29, -1;
	shl.b32 	%r31, %r29, 12;
	cvt.s64.s32 	%rd3, %r22;
	cvt.u64.u32 	%rd12, %r31;
	cvt.s64.s32 	%rd4, %r30;
	add.s64 	%rd5, %rd3, %rd12;
	shl.b32 	%r32, %r23, 10;
	shl.b32 	%r33, %r25, 6;
	add.s32 	%r34, %r32, %r33;
	cvt.u64.u32 	%rd13, %r34;
	add.s64 	%rd14, %rd5, %rd13;
	shl.b64 	%rd15, %rd14, 2;
	add.s64 	%rd16, %rd15, %rd2;
	add.s64 	%rd32, %rd16, 16384;
	mul.wide.u32 	%rd7, %r1, 256;
	add.s32 	%r44, %r34, %r31;
	shl.b32 	%r5, %r1, 6;
	or.b32  	%r35, %r21, %r31;
	add.s32 	%r36, %r34, %r35;
	add.s32 	%r43, %r36, %r20;
	add.s32 	%r42, %r2, -1;
	mov.b32 	%r45, 0;
	mov.u32 	%r41, %r2;
$L__BB0_1:
	cvt.u32.u64 	%r37, %rd4;
	setp.gt.u32 	%p1, %r37, 61;
	or.b32  	%r39, %r45, %r2;
	setp.eq.s32 	%p2, %r39, 0;
	or.pred  	%p3, %p1, %p2;
	@%p3 bra 	$L__BB0_4;
	setp.gt.u32 	%p4, %r3, 61;
	setp.gt.u32 	%p5, %r41, 62;
	or.pred  	%p6, %p5, %p4;
	@%p6 bra 	$L__BB0_4;
	add.s32 	%r40, %r44, -4096;
	cvt.u64.u32 	%rd17, %r40;
	add.s64 	%rd18, %rd17, %rd3;
	shl.b64 	%rd19, %rd18, 2;
	add.s64 	%rd20, %rd2, %rd19;
	ld.global.f32 	%f1, [%rd20];
	ld.global.f32 	%f2, [%rd32];
	add.f32 	%f3, %f1, %f2;
	mul.wide.s32 	%rd21, %r42, 64;
	add.s64 	%rd22, %rd5, %rd21;
	shl.b64 	%rd23, %rd22, 2;
	add.s64 	%rd24, %rd2, %rd23;
	ld.global.f32 	%f4, [%rd24];
	add.f32 	%f5, %f3, %f4;
	ld.global.f32 	%f6, [%rd32+-16128];
	add.f32 	%f7, %f5, %f6;
	cvt.u64.u32 	%rd25, %r44;
	add.s64 	%rd26, %rd25, %rd4;
	shl.b64 	%rd27, %rd26, 2;
	add.s64 	%rd28, %rd2, %rd27;
	ld.global.f32 	%f8, [%rd28];
	add.f32 	%f9, %f7, %f8;
	mul.wide.u32 	%rd29, %r43, 4;
	add.s64 	%rd30, %rd2, %rd29;
	ld.global.f32 	%f10, [%rd30+4];
	add.f32 	%f11, %f9, %f10;
	cvt.f64.f32 	%fd1, %f11;
	mul.f64 	%fd2, %fd1, 0d3FE999999999999A;
	cvt.rn.f32.f64 	%f12, %fd2;
	add.s64 	%rd31, %rd1, %rd29;
	st.global.f32 	[%rd31], %f12;
$L__BB0_4:
	add.s32 	%r45, %r45, %r1;
	add.s64 	%rd32, %rd32, %rd7;
	add.s32 	%r44, %r44, %r5;
	add.s32 	%r43, %r43, %r5;
	add.s32 	%r42, %r42, %r1;
	add.s32 	%r41, %r41, %r1;
	setp.lt.u32 	%p7, %r45, 16;
	@%p7 bra 	$L__BB0_1;
	ret;

}
	// .globl	_Z7kernel2PKfPf
.visible .entry _Z7kernel2PKfPf(
	.param .u64 .ptr .align 1 _Z7kernel2PKfPf_param_0,
	.param .u64 .ptr .align 1 _Z7kernel2PKfPf_param_1
)
{
	.reg .pred 	%p<15>;
	.reg .b32 	%r<65>;
	.reg .b32 	%f<14>;
	.reg .b64 	%rd<31>;
	.reg .b64 	%fd<3>;
	// demoted variable
	.shared .align 4 .b8 _ZZ7kernel2PKfPfE4tile[8192];
	ld.param.u64 	%rd7, [_Z7kernel2PKfPf_param_0];
	ld.param.u64 	%rd6, [_Z7kernel2PKfPf_param_1];
	cvta.to.global.u64 	%rd1, %rd7;
	mov.u32 	%r1, %ntid.y;
	mov.u32 	%r24, %ctaid.x;
	shl.b32 	%r25, %r24, 4;
	mov.u32 	%r26, %tid.x;
	add.s32 	%r27, %r25, %r26;
	mov.u32 	%r2, %ctaid.y;
	shl.b32 	%r28, %r2, 4;
	mov.u32 	%r3, %tid.y;
	add.s32 	%r4, %r28, %r3;
	mov.u32 	%r29, %ctaid.z;
	mov.u32 	%r30, %ntid.z;
	mov.u32 	%r31, %tid.z;
	mad.lo.s32 	%r32, %r29, %r30, %r31;
	add.s32 	%r33, %r27, -1;
	add.s32 	%r5, %r32, -1;
	shl.b32 	%r34, %r31, 8;
	add.s32 	%r6, %r34, %r26;
	shl.b32 	%r7, %r5, 12;
	cvt.s64.s32 	%rd2, %r27;
	shl.b32 	%r8, %r32, 12;
	cvt.u64.u32 	%rd8, %r8;
	add.s64 	%rd3, %rd8, %rd2;
	cvt.s64.s32 	%rd4, %r33;
	mov.b32 	%r60, 0;
$L__BB1_1:
	cvt.u32.u64 	%r35, %rd4;
	setp.gt.u32 	%p1, %r35, 61;
	or.b32  	%r37, %r60, %r4;
	setp.eq.s32 	%p2, %r37, 0;
	or.pred  	%p3, %p1, %p2;
	@%p3 bra 	$L__BB1_4;
	setp.gt.u32 	%p4, %r5, 61;
	add.s32 	%r10, %r60, %r4;
	setp.gt.u32 	%p5, %r10, 62;
	or.pred  	%p6, %p5, %p4;
	@%p6 bra 	$L__BB1_4;
	cvt.u32.u64 	%r38, %rd2;
	add.s32 	%r39, %r60, %r3;
	shl.b32 	%r40, %r39, 4;
	add.s32 	%r41, %r6, %r40;
	shl.b32 	%r42, %r10, 6;
	add.s32 	%r43, %r7, %r42;
	cvt.u64.u32 	%rd9, %r43;
	add.s64 	%rd10, %rd9, %rd2;
	shl.b64 	%rd11, %rd10, 2;
	add.s64 	%rd12, %rd1, %rd11;
	ld.global.f32 	%f1, [%rd12];
	cvt.u64.u32 	%rd13, %r42;
	add.s64 	%rd14, %rd3, %rd13;
	shl.b64 	%rd15, %rd14, 2;
	add.s64 	%rd16, %rd1, %rd15;
	ld.global.f32 	%f2, [%rd16+16384];
	add.f32 	%f3, %f1, %f2;
	mul.wide.s32 	%rd17, %r10, 64;
	add.s64 	%rd18, %rd17, %rd3;
	shl.b64 	%rd19, %rd18, 2;
	add.s64 	%rd20, %rd19, %rd1;
	ld.global.f32 	%f4, [%rd20+-256];
	add.f32 	%f5, %f3, %f4;
	ld.global.f32 	%f6, [%rd16+256];
	add.f32 	%f7, %f5, %f6;
	add.s32 	%r44, %r43, 4096;
	cvt.u64.u32 	%rd21, %r44;
	add.s64 	%rd22, %rd21, %rd4;
	shl.b64 	%rd23, %rd22, 2;
	add.s64 	%rd24, %rd1, %rd23;
	ld.global.f32 	%f8, [%rd24];
	add.f32 	%f9, %f7, %f8;
	add.s32 	%r45, %r44, %r38;
	mul.wide.u32 	%rd25, %r45, 4;
	add.s64 	%rd26, %rd1, %rd25;
	ld.global.f32 	%f10, [%rd26+4];
	add.f32 	%f11, %f9, %f10;
	cvt.f64.f32 	%fd1, %f11;
	mul.f64 	%fd2, %fd1, 0d3FE999999999999A;
	cvt.rn.f32.f64 	%f12, %fd2;
	shl.b32 	%r46, %r41, 2;
	mov.u32 	%r47, _ZZ7kernel2PKfPfE4tile;
	add.s32 	%r48, %r47, %r46;
	st.shared.f32 	[%r48], %f12;
$L__BB1_4:
	add.s32 	%r60, %r60, %r1;
	setp.lt.u32 	%p7, %r60, 16;
	@%p7 bra 	$L__BB1_1;
	bar.sync 	0;
	shl.b32 	%r50, %r3, 4;
	add.s32 	%r51, %r6, %r50;
	shl.b32 	%r52, %r51, 2;
	mov.u32 	%r53, _ZZ7kernel2PKfPfE4tile;
	add.s32 	%r63, %r53, %r52;
	shl.b32 	%r13, %r1, 6;
	shl.b32 	%r54, %r2, 10;
	add.s32 	%r55, %r8, %r54;
	shl.b32 	%r56, %r3, 6;
	add.s32 	%r62, %r55, %r56;
	cvta.to.global.u64 	%rd5, %rd6;
	mov.b32 	%r64, 0;
	mov.u32 	%r61, %r4;
$L__BB1_6:
	setp.gt.u32 	%p8, %r35, 61;
	or.b32  	%r59, %r64, %r4;
	setp.eq.s32 	%p9, %r59, 0;
	or.pred  	%p10, %p8, %p9;
	@%p10 bra 	$L__BB1_9;
	setp.gt.u32 	%p11, %r5, 61;
	setp.gt.u32 	%p12, %r61, 62;
	or.pred  	%p13, %p12, %p11;
	@%p13 bra 	$L__BB1_9;
	ld.shared.f32 	%f13, [%r63];
	cvt.u64.u32 	%rd27, %r62;
	add.s64 	%rd28, %rd27, %rd2;
	shl.b64 	%rd29, %rd28, 2;
	add.s64 	%rd30, %rd5, %rd29;
	st.global.f32 	[%rd30], %f13;
$L__BB1_9:
	add.s32 	%r64, %r64, %r1;
	add.s32 	%r63, %r63, %r13;
	add.s32 	%r62, %r62, %r13;
	add.s32 	%r61, %r61, %r1;
	setp.lt.u32 	%p14, %r64, 16;
	@%p14 bra 	$L__BB1_6;
	ret;

}


// ===== COMPILED SASS (sm_100) =====

	.target	sm_100

	.elftype	@"ET_EXEC"


//--------------------- .note.nv.tkinfo           --------------------------
	.section	.note.nv.tkinfo,"",@"SHT_NOTE"
	.sectionflags	@"SHF_NOTE_NV_TKINFO"
	.tkinfo
        /*0018*/ 	.word	0x00000002
        /*0030*/ 	.string	""
        /*0030*/ 	.string	"ptxas"
        /*0030*/ 	.string	"Cuda compilation tools, release 13.0, V13.0.88"
        /*0030*/ 	.string	"Build cuda_13.0.r13.0/compiler.36424714_0"
        /*0030*/ 	.string	"-arch sm_100 -m 64 "



//--------------------- .note.nv.cuinfo           --------------------------
	.section	.note.nv.cuinfo,"",@"SHT_NOTE"
	.sectionflags	@"SHF_NOTE_NV_CUINFO"
        /*0018*/ 	.short	0x0002
        /*001a*/ 	.short	0x0064
        /*001c*/ 	.short	0x0082
	.zero		2


//--------------------- .nv.info                  --------------------------
	.section	.nv.info,"",@"SHT_CUDA_INFO"
	.align	4


	//----- nvinfo : EIATTR_REGCOUNT
	.align		4
        /*0000*/ 	.byte	0x04, 0x2f
        /*0002*/ 	.short	(.L_1 - .L_0)
	.align		4
.L_0:
        /*0004*/ 	.word	index@(_Z7kernel1PKfPf)
        /*0008*/ 	.word	0x00000020


	//----- nvinfo : EIATTR_FRAME_SIZE
	.align		4
.L_1:
        /*000c*/ 	.byte	0x04, 0x11
        /*000e*/ 	.short	(.L_3 - .L_2)
	.align		4
.L_2:
        /*0010*/ 	.word	index@(_Z7kernel1PKfPf)
        /*0014*/ 	.word	0x00000000


	//----- nvinfo : EIATTR_REGCOUNT
	.align		4
.L_3:
        /*0018*/ 	.byte	0x04, 0x2f
        /*001a*/ 	.short	(.L_5 - .L_4)
	.align		4
.L_4:
        /*001c*/ 	.word	index@(_Z7kernel2PKfPf)
        /*0020*/ 	.word	0x0000001f


	//----- nvinfo : EIATTR_FRAME_SIZE
	.align		4
.L_5:
        /*0024*/ 	.byte	0x04, 0x11
        /*0026*/ 	.short	(.L_7 - .L_6)
	.align		4
.L_6:
        /*0028*/ 	.word	index@(_Z7kernel2PKfPf)
        /*002c*/ 	.word	0x00000000


	//----- nvinfo : EIATTR_MIN_STACK_SIZE
	.align		4
.L_7:
        /*0030*/ 	.byte	0x04, 0x12
        /*0032*/ 	.short	(.L_9 - .L_8)
	.align		4
.L_8:
        /*0034*/ 	.word	index@(_Z7kernel2PKfPf)
        /*0038*/ 	.word	0x00000000


	//----- nvinfo : EIATTR_MIN_STACK_SIZE
	.align		4
.L_9:
        /*003c*/ 	.byte	0x04, 0x12
        /*003e*/ 	.short	(.L_11 - .L_10)
	.align		4
.L_10:
        /*0040*/ 	.word	index@(_Z7kernel1PKfPf)
        /*0044*/ 	.word	0x00000000
.L_11:


//--------------------- .nv.compat                --------------------------
	.section	.nv.compat,"",@"SHT_CUDA_COMPAT_INFO"
	.align	4
        /*0000*/ 	.byte	0x02, 0x09, 0x00, 0x00, 0x02, 0x02, 0x01, 0x00, 0x02, 0x05, 0x05, 0x00, 0x03, 0x07, 0x01, 0x01
        /*0010*/ 	.byte	0x02, 0x03, 0x00, 0x00, 0x02, 0x06, 0x01, 0x00, 0x04, 0x0b, 0x08, 0x00, 0x01, 0x00, 0x00, 0x00
        /*0020*/ 	.byte	0x00, 0x00, 0x00, 0x00


//--------------------- .nv.info._Z7kernel2PKfPf  --------------------------
	.section	.nv.info._Z7kernel2PKfPf,"",@"SHT_CUDA_INFO"
	.sectionflags	@""
	.align	4


	//----- nvinfo : EIATTR_CUDA_API_VERSION
	.align		4
        /*0000*/ 	.byte	0x04, 0x37
        /*0002*/ 	.short	(.L_13 - .L_12)
.L_12:
        /*0004*/ 	.word	0x00000082


	//----- nvinfo : EIATTR_KPARAM_INFO
	.align		4
.L_13:
        /*0008*/ 	.byte	0x04, 0x17
        /*000a*/ 	.short	(.L_15 - .L_14)
.L_14:
        /*000c*/ 	.word	0x00000000
        /*0010*/ 	.short	0x0001
        /*0012*/ 	.short	0x0008
        /*0014*/ 	.byte	0x00, 0xf5, 0x21, 0x00


	//----- nvinfo : EIATTR_KPARAM_INFO
	.align		4
.L_15:
        /*0018*/ 	.byte	0x04, 0x17
        /*001a*/ 	.short	(.L_17 - .L_16)
.L_16:
        /*001c*/ 	.word	0x00000000
        /*0020*/ 	.short	0x0000
        /*0022*/ 	.short	0x0000
        /*0024*/ 	.byte	0x00, 0xf5, 0x21, 0x00


	//----- nvinfo : EIATTR_SPARSE_MMA_MASK
	.align		4
.L_17:
        /*0028*/ 	.byte	0x03, 0x50
        /*002a*/ 	.short	0x0000


	//----- nvinfo : EIATTR_MAXREG_COUNT
	.align		4
        /*002c*/ 	.byte	0x03, 0x1b
        /*002e*/ 	.short	0x00ff


	//----- nvinfo : EIATTR_NUM_BARRIERS
	.align		4
        /*0030*/ 	.byte	0x02, 0x4c
        /*0032*/ 	.byte	0x01
	.zero		1


	//----- nvinfo : EIATTR_MERCURY_ISA_VERSION
	.align		4
        /*0034*/ 	.byte	0x03, 0x5f
        /*0036*/ 	.short	0x0101


	//----- nvinfo : EIATTR_VRC_CTA_INIT_COUNT
	.align		4
        /*0038*/ 	.byte	0x02, 0x4a
	.zero		1
	.zero		1


	//----- nvinfo : EIATTR_EXIT_INSTR_OFFSETS
	.align		4
        /*003c*/ 	.byte	0x04, 0x1c
        /*003e*/ 	.short	(.L_19 - .L_18)


	//   ....[0]....
.L_18:
        /*0040*/ 	.word	0x000006a0


	//----- nvinfo : EIATTR_CRS_STACK_SIZE
	.align		4
.L_19:
        /*0044*/ 	.byte	0x04, 0x1e
        /*0046*/ 	.short	(.L_21 - .L_20)
.L_20:
        /*0048*/ 	.word	0x00000000


	//----- nvinfo : EIATTR_CBANK_PARAM_SIZE
	.align		4
.L_21:
        /*004c*/ 	.byte	0x03, 0x19
        /*004e*/ 	.short	0x0010


	//----- nvinfo : EIATTR_PARAM_CBANK
	.align		4
        /*0050*/ 	.byte	0x04, 0x0a
        /*0052*/ 	.short	(.L_23 - .L_22)
	.align		4
.L_22:
        /*0054*/ 	.word	index@(.nv.constant0._Z7kernel2PKfPf)
        /*0058*/ 	.short	0x0380
        /*005a*/ 	.short	0x0010


	//----- nvinfo : EIATTR_SW_WAR
	.align		4
.L_23:
        /*005c*/ 	.byte	0x04, 0x36
        /*005e*/ 	.short	(.L_25 - .L_24)
.L_24:
        /*0060*/ 	.word	0x00000008
.L_25:


//--------------------- .nv.info._Z7kernel1PKfPf  --------------------------
	.section	.nv.info._Z7kernel1PKfPf,"",@"SHT_CUDA_INFO"
	.sectionflags	@""
	.align	4


	//----- nvinfo : EIATTR_CUDA_API_VERSION
	.align		4
        /*0000*/ 	.byte	0x04, 0x37
        /*0002*/ 	.short	(.L_27 - .L_26)
.L_26:
        /*0004*/ 	.word	0x00000082


	//----- nvinfo : EIATTR_KPARAM_INFO
	.align		4
.L_27:
        /*0008*/ 	.byte	0x04, 0x17
        /*000a*/ 	.short	(.L_29 - .L_28)
.L_28:
        /*000c*/ 	.word	0x00000000
        /*0010*/ 	.short	0x0001
        /*0012*/ 	.short	0x0008
        /*0014*/ 	.byte	0x00, 0xf5, 0x21, 0x00


	//----- nvinfo : EIATTR_KPARAM_INFO
	.align		4
.L_29:
        /*0018*/ 	.byte	0x04, 0x17
        /*001a*/ 	.short	(.L_31 - .L_30)
.L_30:
        /*001c*/ 	.word	0x00000000
        /*0020*/ 	.short	0x0000
        /*0022*/ 	.short	0x0000
        /*0024*/ 	.byte	0x00, 0xf5, 0x21, 0x00


	//----- nvinfo : EIATTR_SPARSE_MMA_MASK
	.align		4
.L_31:
        /*0028*/ 	.byte	0x03, 0x50
        /*002a*/ 	.short	0x0000


	//----- nvinfo : EIATTR_MAXREG_COUNT
	.align		4
        /*002c*/ 	.byte	0x03, 0x1b
        /*002e*/ 	.short	0x00ff


	//----- nvinfo : EIATTR_MERCURY_ISA_VERSION
	.align		4
        /*0030*/ 	.byte	0x03, 0x5f
        /*0032*/ 	.short	0x0101


	//----- nvinfo : EIATTR_VRC_CTA_INIT_COUNT
	.align		4
        /*0034*/ 	.byte	0x02, 0x4a
	.zero		1
	.zero		1


	//----- nvinfo : EIATTR_EXIT_INSTR_OFFSETS
	.align		4
        /*0038*/ 	.byte	0x04, 0x1c
        /*003a*/ 	.short	(.L_33 - .L_32)


	//   ....[0]....
.L_32:
        /*003c*/ 	.word	0x00000580


	//----- nvinfo : EIATTR_CRS_STACK_SIZE
	.align		4
.L_33:
        /*0040*/ 	.byte	0x04, 0x1e
        /*0042*/ 	.short	(.L_35 - .L_34)
.L_34:
        /*0044*/ 	.word	0x00000000


	//----- nvinfo : EIATTR_CBANK_PARAM_SIZE
	.align		4
.L_35:
        /*0048*/ 	.byte	0x03, 0x19
        /*004a*/ 	.short	0x0010


	//----- nvinfo : EIATTR_PARAM_CBANK
	.align		4
        /*004c*/ 	.byte	0x04, 0x0a
        /*004e*/ 	.short	(.L_37 - .L_36)
	.align		4
.L_36:
        /*0050*/ 	.word	index@(.nv.constant0._Z7kernel1PKfPf)
        /*0054*/ 	.short	0x0380
        /*0056*/ 	.short	0x0010


	//----- nvinfo : EIATTR_SW_WAR
	.align		4
.L_37:
        /*0058*/ 	.byte	0x04, 0x36
        /*005a*/ 	.short	(.L_39 - .L_38)
.L_38:
        /*005c*/ 	.word	0x00000008
.L_39:


//--------------------- .nv.callgraph             --------------------------
	.section	.nv.callgraph,"",@"SHT_CUDA_CALLGRAPH"
	.align	4
	.sectionentsize	8
	.align		4
        /*0000*/ 	.word	0x00000000
	.align		4
        /*0004*/ 	.word	0xffffffff
	.align		4
        /*0008*/ 	.word	0x00000000
	.align		4
        /*000c*/ 	.word	0xfffffffe
	.align		4
        /*0010*/ 	.word	0x00000000
	.align		4
        /*0014*/ 	.word	0xfffffffd
	.align		4
        /*0018*/ 	.word	0x00000000
	.align		4
        /*001c*/ 	.word	0xfffffffc


//--------------------- .text._Z7kernel2PKfPf     --------------------------
	.section	.text._Z7kernel2PKfPf,"ax",@progbits
	.align	128
        .global         _Z7kernel2PKfPf
        .type           _Z7kernel2PKfPf,@function
        .size           _Z7kernel2PKfPf,(.L_x_9 - _Z7kernel2PKfPf)
        .other          _Z7kernel2PKfPf,@"STO_CUDA_ENTRY STV_DEFAULT"
_Z7kernel2PKfPf:
.text._Z7kernel2PKfPf:
[----:B------:R-:W-:Y:S01]  /*0000*/  LDC R1, c[0x0][0x37c] ;  /* 0x0000df00ff017b82 */ /* 0x000fe20000000800 */
[----:B------:R-:W0:Y:S07]  /*0010*/  S2R R20, SR_TID.Z ;  /* 0x0000000000147919 */ /* 0x000e2e0000002300 */
[----:B------:R-:W1:Y:S01]  /*0020*/  LDC R0, c[0x0][0x364] ;  /* 0x0000d900ff007b82 */ /* 0x000e620000000800 */
[----:B------:R-:W-:Y:S01]  /*0030*/  IMAD.MOV.U32 R21, RZ, RZ, RZ ;  /* 0x000000ffff157224 */ /* 0x000fe200078e00ff */
[----:B------:R-:W2:Y:S01]  /*0040*/  LDCU.64 UR6, c[0x0][0x358] ;  /* 0x00006b00ff0677ac */ /* 0x000ea20008000a00 */
[----:B------:R-:W3:Y:S01]  /*0050*/  S2R R18, SR_CTAID.X ;  /* 0x0000000000127919 */ /* 0x000ee20000002500 */
[----:B------:R-:W4:Y:S01]  /*0060*/  LDCU.64 UR8, c[0x0][0x380] ;  /* 0x00007000ff0877ac */ /* 0x000f220008000a00 */
[----:B------:R-:W3:Y:S03]  /*0070*/  S2R R3, SR_TID.X ;  /* 0x0000000000037919 */ /* 0x000ee60000002100 */
[----:B------:R-:W0:Y:S01]  /*0080*/  S2UR UR4, SR_CTAID.Z ;  /* 0x00000000000479c3 */ /* 0x000e220000002700 */
[----:B------:R-:W5:Y:S01]  /*0090*/  S2R R16, SR_CTAID.Y ;  /* 0x0000000000107919 */ /* 0x000f620000002600 */
[----:B------:R-:W5:Y:S06]  /*00a0*/  S2R R17, SR_TID.Y ;  /* 0x0000000000117919 */ /* 0x000f6c0000002200 */
[----:B------:R-:W0:Y:S08]  /*00b0*/  LDC R24, c[0x0][0x368] ;  /* 0x0000da00ff187b82 */ /* 0x000e300000000800 */
[----:B------:R-:W1:Y:S01]  /*00c0*/  LDC.64 R4, c[0x0][0x380] ;  /* 0x0000e000ff047b82 */ /* 0x000e620000000a00 */
[----:B---3--:R-:W-:-:S02]  /*00d0*/  IMAD R18, R18, 0x10, R3 ;  /* 0x0000001012127824 */ /* 0x008fc400078e0203 */
[----:B0-----:R-:W-:Y:S02]  /*00e0*/  IMAD R24, R24, UR4, R20 ;  /* 0x0000000418187c24 */ /* 0x001fe4000f8e0214 */
[----:B------:R-:W-:Y:S01]  /*00f0*/  IMAD R20, R20, 0x100, R3 ;  /* 0x0000010014147824 */ /* 0x000fe200078e0203 */
[----:B------:R-:W-:Y:S01]  /*0100*/  SHF.R.S32.HI R26, RZ, 0x1f, R18 ;  /* 0x0000001fff1a7819 */ /* 0x000fe20000011412 */
[----:B------:R-:W-:Y:S02]  /*0110*/  IMAD.SHL.U32 R19, R24, 0x1000, RZ ;  /* 0x0000100018137824 */ /* 0x000fe400078e00ff */
[----:B-----5:R-:W-:Y:S02]  /*0120*/  IMAD R22, R16, 0x10, R17 ;  /* 0x0000001010167824 */ /* 0x020fe400078e0211 */
[C---:B------:R-:W-:Y:S01]  /*0130*/  VIADD R23, R18.reuse, 0xffffffff ;  /* 0xffffffff12177836 */ /* 0x040fe20000000000 */
[----:B------:R-:W-:Y:S01]  /*0140*/  IADD3 R2, P0, PT, R18, R19, RZ ;  /* 0x0000001312027210 */ /* 0x000fe20007f1e0ff */
[----:B------:R-:W-:-:S03]  /*0150*/  VIADD R24, R24, 0xffffffff ;  /* 0xffffffff18187836 */ /* 0x000fc60000000000 */
[----:B-12-4-:R-:W-:-:S09]  /*0160*/  IADD3.X R3, PT, PT, RZ, R26, RZ, P0, !PT ;  /* 0x0000001aff037210 */ /* 0x016fd200007fe4ff */
.L_x_2:
[----:B------:R-:W-:Y:S01]  /*0170*/  LOP3.LUT P0, RZ, R21, R22, RZ, 0xfc, !PT ;  /* 0x0000001615ff7212 */ /* 0x000fe2000780fcff */
[----:B------:R-:W-:Y:S03]  /*0180*/  BSSY.RECONVERGENT B0, `(.L_x_0) ;  /* 0x0000032000007945 */ /* 0x000fe60003800200 */
[----:B------:R-:W-:-:S13]  /*0190*/  ISETP.GT.U32.OR P0, PT, R23, 0x3d, !P0 ;  /* 0x0000003d1700780c */ /* 0x000fda0004704470 */
[----:B0-----:R-:W-:Y:S05]  /*01a0*/  @P0 BRA `(.L_x_1) ;  /* 0x0000000000bc0947 */ /* 0x001fea0003800000 */
[----:B------:R-:W-:Y:S01]  /*01b0*/  IMAD.IADD R13, R22, 0x1, R21 ;  /* 0x00000001160d7824 */ /* 0x000fe200078e0215 */
[----:B------:R-:W-:-:S04]  /*01c0*/  ISETP.GT.U32.AND P0, PT, R24, 0x3d, PT ;  /* 0x0000003d1800780c */ /* 0x000fc80003f04070 */
[----:B------:R-:W-:-:S13]  /*01d0*/  ISETP.GT.U32.OR P0, PT, R13, 0x3e, P0 ;  /* 0x0000003e0d00780c */ /* 0x000fda0000704470 */
[----:B------:R-:W-:Y:S05]  /*01e0*/  @P0 BRA `(.L_x_1) ;  /* 0x0000000000ac0947 */ /* 0x000fea0003800000 */
[C---:B------:R-:W-:Y:S02]  /*01f0*/  IMAD.SHL.U32 R9, R13.reuse, 0x40, RZ ;  /* 0x000000400d097824 */ /* 0x040fe400078e00ff */
[----:B------:R-:W-:-:S04]  /*0200*/  IMAD.WIDE R12, R13, 0x40, R2 ;  /* 0x000000400d0c7825 */ /* 0x000fc800078e0202 */
[----:B------:R-:W-:Y:S01]  /*0210*/  IMAD R7, R24, 0x1000, R9 ;  /* 0x0000100018077824 */ /* 0x000fe200078e0209 */
[----:B------:R-:W-:-:S04]  /*0220*/  IADD3 R9, P1, PT, R9, R2, RZ ;  /* 0x0000000209097210 */ /* 0x000fc80007f3e0ff */
[----:B------:R-:W-:Y:S01]  /*0230*/  IADD3 R6, P0, PT, R18, R7, RZ ;  /* 0x0000000712067210 */ /* 0x000fe20007f1e0ff */
[----:B------:R-:W-:Y:S01]  /*0240*/  IMAD.X R28, RZ, RZ, R3, P1 ;  /* 0x000000ffff1c7224 */ /* 0x000fe200008e0603 */
[----:B------:R-:W-:Y:S02]  /*0250*/  LEA R8, P1, R12, UR8, 0x2 ;  /* 0x000000080c087c11 */ /* 0x000fe4000f8210ff */
[----:B------:R-:W-:Y:S01]  /*0260*/  IADD3 R14, PT, PT, R7, 0x1000, RZ ;  /* 0x00001000070e7810 */ /* 0x000fe20007ffe0ff */
[----:B------:R-:W-:Y:S01]  /*0270*/  IMAD.X R11, RZ, RZ, R26, P0 ;  /* 0x000000ffff0b7224 */ /* 0x000fe200000e061a */
[----:B------:R-:W-:-:S04]  /*0280*/  LEA R10, P0, R6, UR8, 0x2 ;  /* 0x00000008060a7c11 */ /* 0x000fc8000f8010ff */
[----:B------:R-:W-:Y:S02]  /*0290*/  LEA.HI.X R11, R6, UR9, R11, 0x2, P0 ;  /* 0x00000009060b7c11 */ /* 0x000fe400080f140b */
[----:B------:R-:W-:-:S03]  /*02a0*/  LEA R6, P0, R9, UR8, 0x2 ;  /* 0x0000000809067c11 */ /* 0x000fc6000f8010ff */
[----:B------:R-:W2:Y:S01]  /*02b0*/  LDG.E R10, desc[UR6][R10.64] ;  /* 0x000000060a0a7981 */ /* 0x000ea2000c1e1900 */
[----:B------:R-:W-:Y:S02]  /*02c0*/  LEA.HI.X R7, R9, UR9, R28, 0x2, P0 ;  /* 0x0000000909077c11 */ /* 0x000fe400080f141c */
[----:B------:R-:W-:Y:S02]  /*02d0*/  LEA.HI.X R9, R12, UR9, R13, 0x2, P1 ;  /* 0x000000090c097c11 */ /* 0x000fe400088f140d */
[C---:B------:R-:W-:Y:S01]  /*02e0*/  IADD3 R13, P0, PT, R23.reuse, R14, RZ ;  /* 0x0000000e170d7210 */ /* 0x040fe20007f1e0ff */
[----:B------:R-:W2:Y:S03]  /*02f0*/  LDG.E R25, desc[UR6][R6.64+0x4000] ;  /* 0x0040000606197981 */ /* 0x000ea6000c1e1900 */
[----:B------:R-:W-:Y:S01]  /*0300*/  LEA.HI.X.SX32 R28, R23, RZ, 0x1, P0 ;  /* 0x000000ff171c7211 */ /* 0x000fe200000f0eff */
[----:B------:R-:W3:Y:S01]  /*0310*/  LDG.E R8, desc[UR6][R8.64+-0x100] ;  /* 0xffff000608087981 */ /* 0x000ee2000c1e1900 */
[----:B------:R-:W-:Y:S01]  /*0320*/  LEA R12, P0, R13, UR8, 0x2 ;  /* 0x000000080d0c7c11 */ /* 0x000fe2000f8010ff */
[----:B------:R-:W-:-:S03]  /*0330*/  IMAD.IADD R15, R18, 0x1, R14 ;  /* 0x00000001120f7824 */ /* 0x000fc600078e020e */
[----:B------:R-:W-:Y:S02]  /*0340*/  LEA.HI.X R13, R13, UR9, R28, 0x2, P0 ;  /* 0x000000090d0d7c11 */ /* 0x000fe400080f141c */
[----:B------:R0:W4:Y:S01]  /*0350*/  LDG.E R28, desc[UR6][R6.64+0x100] ;  /* 0x00010006061c7981 */ /* 0x000122000c1e1900 */
[----:B------:R-:W-:-:S03]  /*0360*/  IMAD.WIDE.U32 R14, R15, 0x4, R4 ;  /* 0x000000040f0e7825 */ /* 0x000fc600078e0004 */
[----:B------:R-:W5:Y:S04]  /*0370*/  LDG.E R12, desc[UR6][R12.64] ;  /* 0x000000060c0c7981 */ /* 0x000f68000c1e1900 */
[----:B------:R-:W5:Y:S01]  /*0380*/  LDG.E R14, desc[UR6][R14.64+0x4] ;  /* 0x000004060e0e7981 */ /* 0x000f62000c1e1900 */
[----:B------:R-:W1:Y:S01]  /*0390*/  S2UR UR5, SR_CgaCtaId ;  /* 0x00000000000579c3 */ /* 0x000e620000008800 */
[----:B------:R-:W-:Y:S01]  /*03a0*/  UMOV UR10, 0x9999999a ;  /* 0x9999999a000a7882 */ /* 0x000fe20000000000 */
[----:B------:R-:W-:Y:S01]  /*03b0*/  UMOV UR11, 0x3fe99999 ;  /* 0x3fe99999000b7882 */ /* 0x000fe20000000000 */
[----:B0-----:R-:W-:Y:S01]  /*03c0*/  IMAD.IADD R7, R17, 0x1, R21 ;  /* 0x0000000111077824 */ /* 0x001fe200078e0215 */
[----:B------:R-:W-:-:S03]  /*03d0*/  UMOV UR4, 0x400 ;  /* 0x0000040000047882 */ /* 0x000fc60000000000 */
[----:B------:R-:W-:Y:S01]  /*03e0*/  IMAD R7, R7, 0x10, R20 ;  /* 0x0000001007077824 */ /* 0x000fe200078e0214 */
[----:B-1----:R-:W-:-:S06]  /*03f0*/  ULEA UR4, UR5, UR4, 0x18 ;  /* 0x0000000405047291 */ /* 0x002fcc000f8ec0ff */
[----:B------:R-:W-:Y:S01]  /*0400*/  LEA R7, R7, UR4, 0x2 ;  /* 0x0000000407077c11 */ /* 0x000fe2000f8e10ff */
[----:B--2---:R-:W-:-:S04]  /*0410*/  FADD R25, R10, R25 ;  /* 0x000000190a197221 */ /* 0x004fc80000000000 */
[----:B---3--:R-:W-:-:S04]  /*0420*/  FADD R25, R25, R8 ;  /* 0x0000000819197221 */ /* 0x008fc80000000000 */
[----:B----4-:R-:W-:-:S04]  /*0430*/  FADD R25, R25, R28 ;  /* 0x0000001c19197221 */ /* 0x010fc80000000000 */
[----:B-----5:R-:W-:-:S04]  /*0440*/  FADD R25, R25, R12 ;  /* 0x0000000c19197221 */ /* 0x020fc80000000000 */
[----:B------:R-:W-:-:S04]  /*0450*/  FADD R25, R25, R14 ;  /* 0x0000000e19197221 */ /* 0x000fc80000000000 */
[----:B------:R-:W0:Y:S02]  /*0460*/  F2F.F64.F32 R8, R25 ;  /* 0x0000001900087310 */ /* 0x000e240000201800 */
[----:B0-----:R-:W-:-:S10]  /*0470*/  DMUL R8, R8, UR10 ;  /* 0x0000000a08087c28 */ /* 0x001fd40008000000 */
[----:B------:R-:W0:Y:S02]  /*0480*/  F2F.F32.F64 R8, R8 ;  /* 0x0000000800087310 */ /* 0x000e240000301000 */
[----:B0-----:R0:W-:Y:S02]  /*0490*/  STS [R7], R8 ;  /* 0x0000000807007388 */ /* 0x0011e40000000800 */
.L_x_1:
[----:B------:R-:W-:Y:S05]  /*04a0*/  BSYNC.RECONVERGENT B0 ;  /* 0x0000000000007941 */ /* 0x000fea0003800200 */
.L_x_0:
[----:B------:R-:W-:-:S05]  /*04b0*/  IMAD.IADD R21, R0, 0x1, R21 ;  /* 0x0000000100157824 */ /* 0x000fca00078e0215 */
[----:B------:R-:W-:-:S13]  /*04c0*/  ISETP.GE.U32.AND P0, PT, R21, 0x10, PT ;  /* 0x000000101500780c */ /* 0x000fda0003f06070 */
[----:B------:R-:W-:Y:S05]  /*04d0*/  @!P0 BRA `(.L_x_2) ;  /* 0xfffffffc00248947 */ /* 0x000fea000383ffff */
[----:B------:R-:W1:Y:S08]  /*04e0*/  S2UR UR5, SR_CgaCtaId ;  /* 0x00000000000579c3 */ /* 0x000e700000008800 */
[----:B------:R-:W-:Y:S01]  /*04f0*/  BAR.SYNC.DEFER_BLOCKING 0x0 ;  /* 0x0000000000007b1d */ /* 0x000fe20000010000 */
[----:B------:R-:W-:Y:S01]  /*0500*/  IMAD R16, R16, 0x400, R19 ;  /* 0x0000040010107824 */ /* 0x000fe200078e0213 */
[C---:B------:R-:W-:Y:S01]  /*0510*/  LEA R20, R17.reuse, R20, 0x4 ;  /* 0x0000001411147211 */ /* 0x040fe200078e20ff */
[----:B0-----:R-:W-:Y:S01]  /*0520*/  IMAD.MOV.U32 R7, RZ, RZ, RZ ;  /* 0x000000ffff077224 */ /* 0x001fe200078e00ff */
[----:B------:R-:W-:Y:S01]  /*0530*/  ISETP.GT.U32.AND P1, PT, R24, 0x3d, PT ;  /* 0x0000003d1800780c */ /* 0x000fe20003f24070 */
[----:B------:R-:W-:Y:S01]  /*0540*/  IMAD R17, R17, 0x40, R16 ;  /* 0x0000004011117824 */ /* 0x000fe200078e0210 */
[----:B------:R-:W-:Y:S01]  /*0550*/  UMOV UR4, 0x400 ;  /* 0x0000040000047882 */ /* 0x000fe20000000000 */
[----:B------:R-:W-:Y:S01]  /*0560*/  IMAD.MOV.U32 R9, RZ, RZ, R22 ;  /* 0x000000ffff097224 */ /* 0x000fe200078e0016 */
[----:B-1----:R-:W-:-:S06]  /*0570*/  ULEA UR4, UR5, UR4, 0x18 ;  /* 0x0000000405047291 */ /* 0x002fcc000f8ec0ff */
[----:B------:R-:W-:-:S07]  /*0580*/  LEA R5, R20, UR4, 0x2 ;  /* 0x0000000414057c11 */ /* 0x000fce000f8e10ff */
.L_x_3:
[----:B------:R-:W-:Y:S02]  /*0590*/  LOP3.LUT P2, RZ, R7, R22, RZ, 0xfc, !PT ;  /* 0x0000001607ff7212 */ /* 0x000fe4000784fcff */
[----:B------:R-:W-:Y:S01]  /*05a0*/  ISETP.GT.U32.OR P0, PT, R9, 0x3e, P1 ;  /* 0x0000003e0900780c */ /* 0x000fe20000f04470 */
[C---:B------:R-:W-:Y:S01]  /*05b0*/  IMAD.IADD R9, R0.reuse, 0x1, R9 ;  /* 0x0000000100097824 */ /* 0x040fe200078e0209 */
[----:B------:R-:W-:Y:S02]  /*05c0*/  ISETP.GT.U32.OR P2, PT, R23, 0x3d, !P2 ;  /* 0x0000003d1700780c */ /* 0x000fe40005744470 */
[----:B------:R-:W-:Y:S02]  /*05d0*/  IADD3 R7, PT, PT, R0, R7, RZ ;  /* 0x0000000700077210 */ /* 0x000fe40007ffe0ff */
[----:B------:R-:W-:-:S13]  /*05e0*/  PLOP3.LUT P0, PT, P2, P0, PT, 0xf8, 0x8f ;  /* 0x00000000008f781c */ /* 0x000fda0001701f70 */
[----:B------:R0:W1:Y:S01]  /*05f0*/  @!P0 LDS R11, [R5] ;  /* 0x00000000050b8984 */ /* 0x0000620000000800 */
[----:B------:R-:W2:Y:S01]  /*0600*/  @!P0 LDC.64 R12, c[0x0][0x388] ;  /* 0x0000e200ff0c8b82 */ /* 0x000ea20000000a00 */
[----:B------:R-:W-:Y:S01]  /*0610*/  @!P0 IADD3 R3, P2, PT, R18, R17, RZ ;  /* 0x0000001112038210 */ /* 0x000fe20007f5e0ff */
[----:B------:R-:W-:-:S04]  /*0620*/  IMAD R17, R0, 0x40, R17 ;  /* 0x0000004000117824 */ /* 0x000fc800078e0211 */
[----:B------:R-:W-:Y:S02]  /*0630*/  @!P0 IMAD.X R4, RZ, RZ, R26, P2 ;  /* 0x000000ffff048224 */ /* 0x000fe400010e061a */
[----:B0-----:R-:W-:Y:S01]  /*0640*/  IMAD R5, R0, 0x40, R5 ;  /* 0x0000004000057824 */ /* 0x001fe200078e0205 */
[----:B--2---:R-:W-:-:S04]  /*0650*/  @!P0 LEA R2, P2, R3, R12, 0x2 ;  /* 0x0000000c03028211 */ /* 0x004fc800078410ff */
[----:B------:R-:W-:-:S05]  /*0660*/  @!P0 LEA.HI.X R3, R3, R13, R4, 0x2, P2 ;  /* 0x0000000d03038211 */ /* 0x000fca00010f1404 */
[----:B-1----:R0:W-:Y:S01]  /*0670*/  @!P0 STG.E desc[UR6][R2.64], R11 ;  /* 0x0000000b02008986 */ /* 0x0021e2000c101906 */
[----:B------:R-:W-:-:S13]  /*0680*/  ISETP.GE.U32.AND P0, PT, R7, 0x10, PT ;  /* 0x000000100700780c */ /* 0x000fda0003f06070 */
[----:B0-----:R-:W-:Y:S05]  /*0690*/  @!P0 BRA `(.L_x_3) ;  /* 0xfffffffc00bc8947 */ /* 0x001fea000383ffff */
[----:B------:R-:W-:Y:S05]  /*06a0*/  EXIT ;  /* 0x000000000000794d */ /* 0x000fea0003800000 */
.L_x_4:
[----:B------:R-:W-:-:S00]  /*06b0*/  BRA `(.L_x_4) ;  /* 0xfffffffc00fc7947 */ /* 0x000fc0000383ffff */
[----:B------:R-:W-:-:S00]  /*06c0*/  NOP ;  /* 0x0000000000007918 */ /* 0x000fc00000000000 */
        /* <DEDUP_REMOVED lines=11> */
.L_x_9:


//--------------------- .text._Z7kernel1PKfPf     --------------------------
	.section	.text._Z7kernel1PKfPf,"ax",@progbits
	.align	128
        .global         _Z7kernel1PKfPf
        .type           _Z7kernel1PKfPf,@function
        .size           _Z7kernel1PKfPf,(.L_x_10 - _Z7kernel1PKfPf)
        .other          _Z7kernel1PKfPf,@"STO_CUDA_ENTRY STV_DEFAULT"
_Z7kernel1PKfPf:
.text._Z7kernel1PKfPf:
[----:B------:R-:W-:Y:S01]  /*0000*/  LDC R1, c[0x0][0x37c] ;  /* 0x0000df00ff017b82 */ /* 0x000fe20000000800 */
[----:B------:R-:W0:Y:S07]  /*0010*/  S2R R3, SR_TID.Z ;  /* 0x0000000000037919 */ /* 0x000e2e0000002300 */
[----:B------:R-:W1:Y:S01]  /*0020*/  LDC R27, c[0x0][0x364] ;  /* 0x0000d900ff1b7b82 */ /* 0x000e620000000800 */
[----:B------:R-:W2:Y:S01]  /*0030*/  LDCU.64 UR6, c[0x0][0x380] ;  /* 0x00007000ff0677ac */ /* 0x000ea20008000a00 */
[----:B------:R-:W3:Y:S01]  /*0040*/  S2R R25, SR_CTAID.Y ;  /* 0x0000000000197919 */ /* 0x000ee20000002600 */
[----:B------:R-:W4:Y:S01]  /*0050*/  LDCU.64 UR8, c[0x0][0x380] ;  /* 0x00007000ff0877ac */ /* 0x000f220008000a00 */
[----:B------:R-:W3:Y:S04]  /*0060*/  S2R R4, SR_TID.Y ;  /* 0x0000000000047919 */ /* 0x000ee80000002200 */
[----:B------:R-:W0:Y:S01]  /*0070*/  S2UR UR4, SR_CTAID.Z ;  /* 0x00000000000479c3 */ /* 0x000e220000002700 */
[----:B------:R-:W5:Y:S01]  /*0080*/  S2R R5, SR_CTAID.X ;  /* 0x0000000000057919 */ /* 0x000f620000002500 */
[----:B------:R-:W5:Y:S06]  /*0090*/  S2R R2, SR_TID.X ;  /* 0x0000000000027919 */ /* 0x000f6c0000002100 */
[----:B------:R-:W0:Y:S08]  /*00a0*/  LDC R0, c[0x0][0x368] ;  /* 0x0000da00ff007b82 */ /* 0x000e300000000800 */
[----:B------:R-:W1:Y:S08]  /*00b0*/  LDC.64 R14, c[0x0][0x380] ;  /* 0x0000e000ff0e7b82 */ /* 0x000e700000000a00 */
[----:B------:R-:W1:Y:S01]  /*00c0*/  LDC.64 R12, c[0x0][0x388] ;  /* 0x0000e200ff0c7b82 */ /* 0x000e620000000a00 */
[----:B---3--:R-:W-:-:S02]  /*00d0*/  IMAD R25, R25, 0x10, R4 ;  /* 0x0000001019197824 */ /* 0x008fc400078e0204 */
[----:B0-----:R-:W-:Y:S01]  /*00e0*/  IMAD R0, R0, UR4, R3 ;  /* 0x0000000400007c24 */ /* 0x001fe2000f8e0203 */
[----:B------:R-:W0:Y:S03]  /*00f0*/  LDCU.64 UR4, c[0x0][0x358] ;  /* 0x00006b00ff0477ac */ /* 0x000e260008000a00 */
[C---:B------:R-:W-:Y:S01]  /*0100*/  VIADD R3, R0.reuse, 0xffffffff ;  /* 0xffffffff00037836 */ /* 0x040fe20000000000 */
[----:B------:R-:W-:Y:S01]  /*0110*/  SHF.L.U32 R0, R0, 0xc, RZ ;  /* 0x0000000c00007819 */ /* 0x000fe200000006ff */
[----:B-----5:R-:W-:-:S03]  /*0120*/  IMAD R9, R5, 0x10, R2 ;  /* 0x0000001005097824 */ /* 0x020fc600078e0202 */
[----:B------:R-:W-:Y:S01]  /*0130*/  ISETP.GT.U32.AND P2, PT, R3, 0x3d, PT ;  /* 0x0000003d0300780c */ /* 0x000fe20003f44070 */
[----:B------:R-:W-:Y:S01]  /*0140*/  IMAD.SHL.U32 R3, R25, 0x40, RZ ;  /* 0x0000004019037824 */ /* 0x000fe200078e00ff */
[----:B------:R-:W-:Y:S02]  /*0150*/  IADD3 R10, P1, PT, R9, R0, RZ ;  /* 0x00000000090a7210 */ /* 0x000fe40007f3e0ff */
[----:B------:R-:W-:Y:S01]  /*0160*/  SHF.R.S32.HI R7, RZ, 0x1f, R9 ;  /* 0x0000001fff077819 */ /* 0x000fe20000011409 */
[----:B------:R-:W-:Y:S01]  /*0170*/  IMAD.IADD R8, R0, 0x1, R3 ;  /* 0x0000000100087824 */ /* 0x000fe200078e0203 */
[----:B------:R-:W-:Y:S02]  /*0180*/  IADD3 R29, P0, PT, R3, R10, RZ ;  /* 0x0000000a031d7210 */ /* 0x000fe40007f1e0ff */
[----:B------:R-:W-:Y:S01]  /*0190*/  LOP3.LUT R2, R2, R0, RZ, 0xfc, !PT ;  /* 0x0000000002027212 */ /* 0x000fe200078efcff */
[----:B------:R-:W-:Y:S01]  /*01a0*/  IMAD.X R11, RZ, RZ, R7, P1 ;  /* 0x000000ffff0b7224 */ /* 0x000fe200008e0607 */
[----:B--2---:R-:W-:Y:S01]  /*01b0*/  LEA R6, P1, R29, UR6, 0x2 ;  /* 0x000000061d067c11 */ /* 0x004fe2000f8210ff */
[----:B------:R-:W-:Y:S01]  /*01c0*/  IMAD.MOV.U32 R0, RZ, RZ, R25 ;  /* 0x000000ffff007224 */ /* 0x000fe200078e0019 */
[----:B------:R-:W-:Y:S01]  /*01d0*/  IADD3 R2, PT, PT, R3, R2, RZ ;  /* 0x0000000203027210 */ /* 0x000fe20007ffe0ff */
[----:B------:R-:W-:Y:S01]  /*01e0*/  IMAD.X R4, RZ, RZ, R11, P0 ;  /* 0x000000ffff047224 */ /* 0x000fe200000e060b */
[----:B------:R-:W-:Y:S01]  /*01f0*/  IADD3 R6, P0, PT, R6, 0x4000, RZ ;  /* 0x0000400006067810 */ /* 0x000fe20007f1e0ff */
[----:B------:R-:W-:Y:S01]  /*0200*/  VIADD R3, R9, 0xffffffff ;  /* 0xffffffff09037836 */ /* 0x000fe20000000000 */
[----:B------:R-:W-:-:S02]  /*0210*/  LEA R5, R5, R2, 0x4 ;  /* 0x0000000205057211 */ /* 0x000fc400078e20ff */
[----:B------:R-:W-:Y:S01]  /*0220*/  LEA.HI.X R29, R29, UR7, R4, 0x2, P1 ;  /* 0x000000071d1d7c11 */ /* 0x000fe200088f1404 */
[----:B------:R-:W-:Y:S01]  /*0230*/  IMAD.MOV.U32 R4, RZ, RZ, RZ ;  /* 0x000000ffff047224 */ /* 0x000fe200078e00ff */
[----:B------:R-:W-:-:S03]  /*0240*/  IADD3 R2, PT, PT, R25, -0x1, RZ ;  /* 0xffffffff19027810 */ /* 0x000fc60007ffe0ff */
[----:B01--4-:R-:W-:-:S07]  /*0250*/  IMAD.X R29, RZ, RZ, R29, P0 ;  /* 0x000000ffff1d7224 */ /* 0x013fce00000e061d */
.L_x_7:
[----:B------:R-:W-:Y:S01]  /*0260*/  LOP3.LUT P1, RZ, R4, R25, RZ, 0xfc, !PT ;  /* 0x0000001904ff7212 */ /* 0x000fe2000782fcff */
[----:B0-----:R-:W-:Y:S01]  /*0270*/  IMAD.MOV.U32 R16, RZ, RZ, R6 ;  /* 0x000000ffff107224 */ /* 0x001fe200078e0006 */
[----:B------:R-:W-:Y:S01]  /*0280*/  ISETP.GT.U32.OR P0, PT, R0, 0x3e, P2 ;  /* 0x0000003e0000780c */ /* 0x000fe20001704470 */
[----:B------:R-:W-:Y:S01]  /*0290*/  IMAD.MOV.U32 R17, RZ, RZ, R29 ;  /* 0x000000ffff117224 */ /* 0x000fe200078e001d */
[----:B------:R-:W-:Y:S01]  /*02a0*/  ISETP.GT.U32.OR P1, PT, R3, 0x3d, !P1 ;  /* 0x0000003d0300780c */ /* 0x000fe20004f24470 */
[----:B------:R-:W-:Y:S01]  /*02b0*/  BSSY.RECONVERGENT B0, `(.L_x_5) ;  /* 0x0000027000007945 */ /* 0x000fe20003800200 */
[C---:B------:R-:W-:Y:S01]  /*02c0*/  IADD3 R4, PT, PT, R27.reuse, R4, RZ ;  /* 0x000000041b047210 */ /* 0x040fe20007ffe0ff */
[----:B------:R-:W-:Y:S01]  /*02d0*/  IMAD.WIDE.U32 R18, R27, 0x100, R16 ;  /* 0x000001001b127825 */ /* 0x000fe200078e0010 */
[----:B------:R-:W-:Y:S02]  /*02e0*/  PLOP3.LUT P0, PT, P1, P0, PT, 0xf8, 0x8f ;  /* 0x00000000008f781c */ /* 0x000fe40000f01f70 */
[----:B------:R-:W-:Y:S01]  /*02f0*/  ISETP.GE.U32.AND P1, PT, R4, 0x10, PT ;  /* 0x000000100400780c */ /* 0x000fe20003f26070 */
[----:B------:R-:W-:Y:S01]  /*0300*/  IMAD.MOV.U32 R29, RZ, RZ, R19 ;  /* 0x000000ffff1d7224 */ /* 0x000fe200078e0013 */
[----:B------:R-:W-:-:S09]  /*0310*/  MOV R6, R18 ;  /* 0x0000001200067202 */ /* 0x000fd20000000f00 */
[----:B------:R-:W-:Y:S05]  /*0320*/  @P0 BRA `(.L_x_6) ;  /* 0x00000000007c0947 */ /* 0x000fea0003800000 */
[----:B------:R-:W-:Y:S01]  /*0330*/  VIADD R18, R8, 0xfffff000 ;  /* 0xfffff00008127836 */ /* 0x000fe20000000000 */
[----:B------:R-:W2:Y:S04]  /*0340*/  LDG.E R26, desc[UR4][R16.64] ;  /* 0x00000004101a7981 */ /* 0x000ea8000c1e1900 */
[----:B------:R-:W-:Y:S01]  /*0350*/  IADD3 R21, P0, PT, R9, R18, RZ ;  /* 0x0000001209157210 */ /* 0x000fe20007f1e0ff */
[----:B------:R-:W-:-:S03]  /*0360*/  IMAD.WIDE R18, R2, 0x40, R10 ;  /* 0x0000004002127825 */ /* 0x000fc600078e020a */
[----:B------:R-:W-:Y:S02]  /*0370*/  IADD3.X R22, PT, PT, RZ, R7, RZ, P0, !PT ;  /* 0x00000007ff167210 */ /* 0x000fe400007fe4ff */
[----:B------:R-:W-:-:S04]  /*0380*/  LEA R20, P0, R21, UR8, 0x2 ;  /* 0x0000000815147c11 */ /* 0x000fc8000f8010ff */
[----:B------:R-:W-:Y:S02]  /*0390*/  LEA.HI.X R21, R21, UR9, R22, 0x2, P0 ;  /* 0x0000000915157c11 */ /* 0x000fe400080f1416 */
[----:B------:R-:W-:-:S03]  /*03a0*/  LEA R22, P0, R18, UR8, 0x2 ;  /* 0x0000000812167c11 */ /* 0x000fc6000f8010ff */
[----:B------:R-:W2:Y:S01]  /*03b0*/  LDG.E R20, desc[UR4][R20.64] ;  /* 0x0000000414147981 */ /* 0x000ea2000c1e1900 */
[----:B------:R-:W-:Y:S02]  /*03c0*/  LEA.HI.X R23, R18, UR9, R19, 0x2, P0 ;  /* 0x0000000912177c11 */ /* 0x000fe400080f1413 */
[----:B------:R-:W-:-:S03]  /*03d0*/  IADD3 R19, P0, PT, R3, R8, RZ ;  /* 0x0000000803137210 */ /* 0x000fc60007f1e0ff */
[----:B------:R-:W3:Y:S01]  /*03e0*/  LDG.E R22, desc[UR4][R22.64] ;  /* 0x0000000416167981 */ /* 0x000ee2000c1e1900 */
[----:B------:R-:W-:Y:S02]  /*03f0*/  LEA.HI.X.SX32 R24, R3, RZ, 0x1, P0 ;  /* 0x000000ff03187211 */ /* 0x000fe400000f0eff */
[----:B------:R-:W-:-:S04]  /*0400*/  LEA R18, P0, R19, UR8, 0x2 ;  /* 0x0000000813127c11 */ /* 0x000fc8000f8010ff */
[----:B------:R-:W-:Y:S02]  /*0410*/  LEA.HI.X R19, R19, UR9, R24, 0x2, P0 ;  /* 0x0000000913137c11 */ /* 0x000fe400080f1418 */
[----:B------:R-:W4:Y:S04]  /*0420*/  LDG.E R24, desc[UR4][R16.64+-0x3f00] ;  /* 0xffc1000410187981 */ /* 0x000f28000c1e1900 */
[----:B------:R0:W5:Y:S02]  /*0430*/  LDG.E R28, desc[UR4][R18.64] ;  /* 0x00000004121c7981 */ /* 0x000164000c1e1900 */
[----:B0-----:R-:W-:-:S06]  /*0440*/  IMAD.WIDE.U32 R18, R5, 0x4, R14 ;  /* 0x0000000405127825 */ /* 0x001fcc00078e000e */
[----:B------:R-:W5:Y:S01]  /*0450*/  LDG.E R18, desc[UR4][R18.64+0x4] ;  /* 0x0000040412127981 */ /* 0x000f62000c1e1900 */
[----:B------:R-:W-:Y:S01]  /*0460*/  UMOV UR6, 0x9999999a ;  /* 0x9999999a00067882 */ /* 0x000fe20000000000 */
[----:B------:R-:W-:Y:S01]  /*0470*/  UMOV UR7, 0x3fe99999 ;  /* 0x3fe9999900077882 */ /* 0x000fe20000000000 */
[----:B------:R-:W-:-:S04]  /*0480*/  IMAD.WIDE.U32 R16, R5, 0x4, R12 ;  /* 0x0000000405107825 */ /* 0x000fc800078e000c */
        /* <DEDUP_REMOVED lines=8> */
[----:B0-----:R0:W-:Y:S02]  /*0510*/  STG.E desc[UR4][R16.64], R21 ;  /* 0x0000001510007986 */ /* 0x0011e4000c101904 */
.L_x_6:
[----:B------:R-:W-:Y:S05]  /*0520*/  BSYNC.RECONVERGENT B0 ;  /* 0x0000000000007941 */ /* 0x000fea0003800200 */
.L_x_5:
[C---:B------:R-:W-:Y:S01]  /*0530*/  IMAD.IADD R0, R27.reuse, 0x1, R0 ;  /* 0x000000011b007824 */ /* 0x040fe200078e0200 */
[C---:B------:R-:W-:Y:S01]  /*0540*/  LEA R5, R27.reuse, R5, 0x6 ;  /* 0x000000051b057211 */ /* 0x040fe200078e30ff */
[C---:B------:R-:W-:Y:S02]  /*0550*/  IMAD R8, R27.reuse, 0x40, R8 ;  /* 0x000000401b087824 */ /* 0x040fe400078e0208 */
[----:B------:R-:W-:Y:S01]  /*0560*/  IMAD.IADD R2, R27, 0x1, R2 ;  /* 0x000000011b027824 */ /* 0x000fe200078e0202 */
[----:B------:R-:W-:Y:S06]  /*0570*/  @!P1 BRA `(.L_x_7) ;  /* 0xfffffffc00389947 */ /* 0x000fec000383ffff */
[----:B------:R-:W-:Y:S05]  /*0580*/  EXIT ;  /* 0x000000000000794d */ /* 0x000fea0003800000 */
.L_x_8:
        /* <DEDUP_REMOVED lines=15> */
.L_x_10:


//--------------------- .nv.shared._Z7kernel2PKfPf --------------------------
	.section	.nv.shared._Z7kernel2PKfPf,"aw",@nobits
	.sectionflags	@""
	.align	4
.nv.shared._Z7kernel2PKfPf:
	.zero		9216


//--------------------- .nv.shared.reserved.0     --------------------------
	.section	.nv.shared.reserved.0,"aw",@nobits
	.weak		__nv_reservedSMEM_offset_0_alias
	.size		__nv_reservedSMEM_offset_0_alias, 0, 64
	.other		__nv_reservedSMEM_offset_0_alias,@"STO_CUDA_RESERVED_SHARED STV_DEFAULT"
__nv_reservedSMEM_offset_0_alias:
	.zero		0
	.zero		64


//--------------------- .nv.constant0._Z7kernel2PKfPf --------------------------
	.section	.nv.constant0._Z7kernel2PKfPf,"a",@progbits
	.sectionflags	@""
	.align	4
.nv.constant0._Z7kernel2PKfPf:
	.zero		912


//--------------------- .nv.constant0._Z7kernel1PKfPf --------------------------
	.section	.nv.constant0._Z7kernel1PKfPf,"a",@progbits
	.sectionflags	@""
	.align	4
.nv.constant0._Z7kernel1PKfPf:
	.zero		912


//--------------------- SYMBOLS --------------------------

	.type		.nv.reservedSmem.offset0,@object
	.size		.nv.reservedSmem.offset0,0x4
	.type		.nv.reservedSmem.cap,@object
	.size		.nv.reservedSmem.cap,0x4
